//
// Generated by NVIDIA NVVM Compiler
//
// Compiler Build ID: CL-36424714
// Cuda compilation tools, release 13.0, V13.0.88
// Based on NVVM 20.0.0
//

.version 9.0
.target sm_100
.address_size 64

	// .globl	_Z13calc_average3PdPKdS1_S1_iiiiddddddPKi

.visible .entry _Z13calc_average3PdPKdS1_S1_iiiiddddddPKi(
	.param .u64 .ptr .align 1 _Z13calc_average3PdPKdS1_S1_iiiiddddddPKi_param_0,
	.param .u64 .ptr .align 1 _Z13calc_average3PdPKdS1_S1_iiiiddddddPKi_param_1,
	.param .u64 .ptr .align 1 _Z13calc_average3PdPKdS1_S1_iiiiddddddPKi_param_2,
	.param .u64 .ptr .align 1 _Z13calc_average3PdPKdS1_S1_iiiiddddddPKi_param_3,
	.param .u32 _Z13calc_average3PdPKdS1_S1_iiiiddddddPKi_param_4,
	.param .u32 _Z13calc_average3PdPKdS1_S1_iiiiddddddPKi_param_5,
	.param .u32 _Z13calc_average3PdPKdS1_S1_iiiiddddddPKi_param_6,
	.param .u32 _Z13calc_average3PdPKdS1_S1_iiiiddddddPKi_param_7,
	.param .f64 _Z13calc_average3PdPKdS1_S1_iiiiddddddPKi_param_8,
	.param .f64 _Z13calc_average3PdPKdS1_S1_iiiiddddddPKi_param_9,
	.param .f64 _Z13calc_average3PdPKdS1_S1_iiiiddddddPKi_param_10,
	.param .f64 _Z13calc_average3PdPKdS1_S1_iiiiddddddPKi_param_11,
	.param .f64 _Z13calc_average3PdPKdS1_S1_iiiiddddddPKi_param_12,
	.param .f64 _Z13calc_average3PdPKdS1_S1_iiiiddddddPKi_param_13,
	.param .u64 .ptr .align 1 _Z13calc_average3PdPKdS1_S1_iiiiddddddPKi_param_14
)
{
	.reg .pred 	%p<3>;
	.reg .b32 	%r<49>;
	.reg .b64 	%rd<31>;
	.reg .b64 	%fd<54>;

	ld.param.u64 	%rd6, [_Z13calc_average3PdPKdS1_S1_iiiiddddddPKi_param_0];
	ld.param.u64 	%rd7, [_Z13calc_average3PdPKdS1_S1_iiiiddddddPKi_param_1];
	ld.param.u64 	%rd8, [_Z13calc_average3PdPKdS1_S1_iiiiddddddPKi_param_2];
	ld.param.u64 	%rd9, [_Z13calc_average3PdPKdS1_S1_iiiiddddddPKi_param_3];
	ld.param.u32 	%r9, [_Z13calc_average3PdPKdS1_S1_iiiiddddddPKi_param_4];
	ld.param.u32 	%r10, [_Z13calc_average3PdPKdS1_S1_iiiiddddddPKi_param_5];
	ld.param.u32 	%r11, [_Z13calc_average3PdPKdS1_S1_iiiiddddddPKi_param_6];
	ld.param.u32 	%r12, [_Z13calc_average3PdPKdS1_S1_iiiiddddddPKi_param_7];
	ld.param.f64 	%fd2, [_Z13calc_average3PdPKdS1_S1_iiiiddddddPKi_param_9];
	ld.param.f64 	%fd5, [_Z13calc_average3PdPKdS1_S1_iiiiddddddPKi_param_12];
	ld.param.f64 	%fd6, [_Z13calc_average3PdPKdS1_S1_iiiiddddddPKi_param_13];
	ld.param.u64 	%rd10, [_Z13calc_average3PdPKdS1_S1_iiiiddddddPKi_param_14];
	mov.u32 	%r13, %ctaid.x;
	mov.u32 	%r14, %ctaid.y;
	mov.u32 	%r15, %nctaid.x;
	mad.lo.s32 	%r16, %r14, %r15, %r13;
	mov.u32 	%r17, %ntid.x;
	mov.u32 	%r18, %ntid.y;
	mov.u32 	%r19, %tid.x;
	mov.u32 	%r20, %tid.y;
	mad.lo.s32 	%r21, %r16, %r18, %r20;
	mad.lo.s32 	%r48, %r21, %r17, %r19;
	mul.lo.s32 	%r22, %r17, %r18;
	mul.lo.s32 	%r2, %r22, %r15;
	setp.ge.s32 	%p1, %r48, %r9;
	@%p1 bra 	$L__BB0_3;
	cvta.to.global.u64 	%rd1, %rd9;
	cvta.to.global.u64 	%rd2, %rd10;
	add.s32 	%r3, %r10, -2;
	add.s32 	%r4, %r11, -2;
	add.s32 	%r5, %r12, -2;
	mov.u32 	%r23, %nctaid.y;
	mul.lo.s32 	%r6, %r2, %r23;
	cvta.to.global.u64 	%rd3, %rd6;
	cvta.to.global.u64 	%rd4, %rd7;
	cvta.to.global.u64 	%rd5, %rd8;
$L__BB0_2:
	ld.param.f64 	%fd53, [_Z13calc_average3PdPKdS1_S1_iiiiddddddPKi_param_11];
	ld.param.f64 	%fd52, [_Z13calc_average3PdPKdS1_S1_iiiiddddddPKi_param_10];
	ld.param.f64 	%fd51, [_Z13calc_average3PdPKdS1_S1_iiiiddddddPKi_param_8];
	mul.wide.s32 	%rd11, %r48, 8;
	add.s64 	%rd12, %rd3, %rd11;
	ld.global.f64 	%fd7, [%rd12];
	sub.f64 	%fd8, %fd7, %fd53;
	div.rn.f64 	%fd9, %fd8, %fd51;
	st.global.f64 	[%rd12], %fd9;
	add.s64 	%rd13, %rd4, %rd11;
	ld.global.f64 	%fd10, [%rd13];
	sub.f64 	%fd11, %fd10, %fd5;
	div.rn.f64 	%fd12, %fd11, %fd2;
	add.s64 	%rd14, %rd5, %rd11;
	ld.global.f64 	%fd13, [%rd14];
	sub.f64 	%fd14, %fd13, %fd6;
	div.rn.f64 	%fd15, %fd14, %fd52;
	cvt.rmi.f64.f64 	%fd16, %fd9;
	cvt.rzi.s32.f64 	%r24, %fd16;
	min.s32 	%r25, %r3, %r24;
	cvt.rmi.f64.f64 	%fd17, %fd12;
	cvt.rzi.s32.f64 	%r26, %fd17;
	min.s32 	%r27, %r4, %r26;
	cvt.rmi.f64.f64 	%fd18, %fd15;
	cvt.rzi.s32.f64 	%r28, %fd18;
	min.s32 	%r29, %r5, %r28;
	cvt.rn.f64.s32 	%fd19, %r25;
	sub.f64 	%fd20, %fd9, %fd19;
	st.global.f64 	[%rd12], %fd20;
	cvt.rn.f64.s32 	%fd21, %r27;
	sub.f64 	%fd22, %fd12, %fd21;
	cvt.rn.f64.s32 	%fd23, %r29;
	sub.f64 	%fd24, %fd15, %fd23;
	mad.lo.s32 	%r30, %r29, %r11, %r27;
	mad.lo.s32 	%r31, %r30, %r10, %r25;
	mov.f64 	%fd25, 0d3FF0000000000000;
	sub.f64 	%fd26, %fd25, %fd20;
	sub.f64 	%fd27, %fd25, %fd22;
	sub.f64 	%fd28, %fd25, %fd24;
	ld.global.u32 	%r32, [%rd2];
	add.s32 	%r33, %r31, %r32;
	mul.wide.s32 	%rd15, %r33, 8;
	add.s64 	%rd16, %rd1, %rd15;
	ld.global.f64 	%fd29, [%rd16];
	ld.global.u32 	%r34, [%rd2+4];
	add.s32 	%r35, %r31, %r34;
	mul.wide.s32 	%rd17, %r35, 8;
	add.s64 	%rd18, %rd1, %rd17;
	ld.global.f64 	%fd30, [%rd18];
	mul.f64 	%fd31, %fd24, %fd30;
	fma.rn.f64 	%fd32, %fd29, %fd28, %fd31;
	ld.global.u32 	%r36, [%rd2+8];
	add.s32 	%r37, %r31, %r36;
	mul.wide.s32 	%rd19, %r37, 8;
	add.s64 	%rd20, %rd1, %rd19;
	ld.global.f64 	%fd33, [%rd20];
	ld.global.u32 	%r38, [%rd2+12];
	add.s32 	%r39, %r38, %r31;
	mul.wide.s32 	%rd21, %r39, 8;
	add.s64 	%rd22, %rd1, %rd21;
	ld.global.f64 	%fd34, [%rd22];
	mul.f64 	%fd35, %fd24, %fd34;
	fma.rn.f64 	%fd36, %fd28, %fd33, %fd35;
	mul.f64 	%fd37, %fd22, %fd36;
	fma.rn.f64 	%fd38, %fd27, %fd32, %fd37;
	ld.global.u32 	%r40, [%rd2+16];
	add.s32 	%r41, %r40, %r31;
	mul.wide.s32 	%rd23, %r41, 8;
	add.s64 	%rd24, %rd1, %rd23;
	ld.global.f64 	%fd39, [%rd24];
	ld.global.u32 	%r42, [%rd2+20];
	add.s32 	%r43, %r42, %r31;
	mul.wide.s32 	%rd25, %r43, 8;
	add.s64 	%rd26, %rd1, %rd25;
	ld.global.f64 	%fd40, [%rd26];
	mul.f64 	%fd41, %fd24, %fd40;
	fma.rn.f64 	%fd42, %fd28, %fd39, %fd41;
	ld.global.u32 	%r44, [%rd2+24];
	add.s32 	%r45, %r44, %r31;
	mul.wide.s32 	%rd27, %r45, 8;
	add.s64 	%rd28, %rd1, %rd27;
	ld.global.f64 	%fd43, [%rd28];
	ld.global.u32 	%r46, [%rd2+28];
	add.s32 	%r47, %r46, %r31;
	mul.wide.s32 	%rd29, %r47, 8;
	add.s64 	%rd30, %rd1, %rd29;
	ld.global.f64 	%fd44, [%rd30];
	mul.f64 	%fd45, %fd24, %fd44;
	fma.rn.f64 	%fd46, %fd28, %fd43, %fd45;
	mul.f64 	%fd47, %fd22, %fd46;
	fma.rn.f64 	%fd48, %fd27, %fd42, %fd47;
	mul.f64 	%fd49, %fd20, %fd48;
	fma.rn.f64 	%fd50, %fd26, %fd38, %fd49;
	st.global.f64 	[%rd12], %fd50;
	add.s32 	%r48, %r48, %r6;
	setp.lt.s32 	%p2, %r48, %r9;
	@%p2 bra 	$L__BB0_2;
$L__BB0_3:
	ret;

}


// ===== COMPILED SASS (sm_100) =====

	.target	sm_100

	.elftype	@"ET_EXEC"


//--------------------- .note.nv.tkinfo           --------------------------
	.section	.note.nv.tkinfo,"",@"SHT_NOTE"
	.sectionflags	@"SHF_NOTE_NV_TKINFO"
	.tkinfo
        /*0018*/ 	.word	0x00000002
        /*0030*/ 	.string	""
        /*0030*/ 	.string	"ptxas"
        /*0030*/ 	.string	"Cuda compilation tools, release 13.0, V13.0.88"
        /*0030*/ 	.string	"Build cuda_13.0.r13.0/compiler.36424714_0"
        /*0030*/ 	.string	"-arch sm_100 -m 64 "



//--------------------- .note.nv.cuinfo           --------------------------
	.section	.note.nv.cuinfo,"",@"SHT_NOTE"
	.sectionflags	@"SHF_NOTE_NV_CUINFO"
        /*0018*/ 	.short	0x0002
        /*001a*/ 	.short	0x0064
        /*001c*/ 	.short	0x0082
	.zero		2


//--------------------- .nv.info                  --------------------------
	.section	.nv.info,"",@"SHT_CUDA_INFO"
	.align	4


	//----- nvinfo : EIATTR_REGCOUNT
	.align		4
        /*0000*/ 	.byte	0x04, 0x2f
        /*0002*/ 	.short	(.L_1 - .L_0)
	.align		4
.L_0:
        /*0004*/ 	.word	index@(_Z13calc_average3PdPKdS1_S1_iiiiddddddPKi)
        /*0008*/ 	.word	0x00000020


	//----- nvinfo : EIATTR_FRAME_SIZE
	.align		4
.L_1:
        /*000c*/ 	.byte	0x04, 0x11
        /*000e*/ 	.short	(.L_3 - .L_2)
	.align		4
.L_2:
        /*0010*/ 	.word	index@($__internal_0_$__cuda_sm20_div_rn_f64_full)
        /*0014*/ 	.word	0x00000000


	//----- nvinfo : EIATTR_FRAME_SIZE
	.align		4
.L_3:
        /*0018*/ 	.byte	0x04, 0x11
        /*001a*/ 	.short	(.L_5 - .L_4)
	.align		4
.L_4:
        /*001c*/ 	.word	index@(_Z13calc_average3PdPKdS1_S1_iiiiddddddPKi)
        /*0020*/ 	.word	0x00000000


	//----- nvinfo : EIATTR_MIN_STACK_SIZE
	.align		4
.L_5:
        /*0024*/ 	.byte	0x04, 0x12
        /*0026*/ 	.short	(.L_7 - .L_6)
	.align		4
.L_6:
        /*0028*/ 	.word	index@(_Z13calc_average3PdPKdS1_S1_iiiiddddddPKi)
        /*002c*/ 	.word	0x00000000
.L_7:


//--------------------- .nv.compat                --------------------------
	.section	.nv.compat,"",@"SHT_CUDA_COMPAT_INFO"
	.align	4
        /*0000*/ 	.byte	0x02, 0x09, 0x00, 0x00, 0x02, 0x02, 0x01, 0x00, 0x02, 0x05, 0x05, 0x00, 0x03, 0x07, 0x01, 0x01
        /*0010*/ 	.byte	0x02, 0x03, 0x00, 0x00, 0x02, 0x06, 0x01, 0x00, 0x04, 0x0b, 0x08, 0x00, 0x01, 0x00, 0x00, 0x00
        /*0020*/ 	.byte	0x00, 0x00, 0x00, 0x00


//--------------------- .nv.info._Z13calc_average3PdPKdS1_S1_iiiiddddddPKi --------------------------
	.section	.nv.info._Z13calc_average3PdPKdS1_S1_iiiiddddddPKi,"",@"SHT_CUDA_INFO"
	.sectionflags	@""
	.align	4


	//----- nvinfo : EIATTR_CUDA_API_VERSION
	.align		4
        /*0000*/ 	.byte	0x04, 0x37
        /*0002*/ 	.short	(.L_9 - .L_8)
.L_8:
        /*0004*/ 	.word	0x00000082


	//----- nvinfo : EIATTR_KPARAM_INFO
	.align		4
.L_9:
        /*0008*/ 	.byte	0x04, 0x17
        /*000a*/ 	.short	(.L_11 - .L_10)
.L_10:
        /*000c*/ 	.word	0x00000000
        /*0010*/ 	.short	0x000e
        /*0012*/ 	.short	0x0060
        /*0014*/ 	.byte	0x00, 0xf5, 0x21, 0x00


	//----- nvinfo : EIATTR_KPARAM_INFO
	.align		4
.L_11:
        /*0018*/ 	.byte	0x04, 0x17
        /*001a*/ 	.short	(.L_13 - .L_12)
.L_12:
        /*001c*/ 	.word	0x00000000
        /*0020*/ 	.short	0x000d
        /*0022*/ 	.short	0x0058
        /*0024*/ 	.byte	0x00, 0xf0, 0x21, 0x00


	//----- nvinfo : EIATTR_KPARAM_INFO
	.align		4
.L_13:
        /*0028*/ 	.byte	0x04, 0x17
        /*002a*/ 	.short	(.L_15 - .L_14)
.L_14:
        /*002c*/ 	.word	0x00000000
        /*0030*/ 	.short	0x000c
        /*0032*/ 	.short	0x0050
        /*0034*/ 	.byte	0x00, 0xf0, 0x21, 0x00


	//----- nvinfo : EIATTR_KPARAM_INFO
	.align		4
.L_15:
        /*0038*/ 	.byte	0x04, 0x17
        /*003a*/ 	.short	(.L_17 - .L_16)
.L_16:
        /*003c*/ 	.word	0x00000000
        /*0040*/ 	.short	0x000b
        /*0042*/ 	.short	0x0048
        /*0044*/ 	.byte	0x00, 0xf0, 0x21, 0x00


	//----- nvinfo : EIATTR_KPARAM_INFO
	.align		4
.L_17:
        /*0048*/ 	.byte	0x04, 0x17
        /*004a*/ 	.short	(.L_19 - .L_18)
.L_18:
        /*004c*/ 	.word	0x00000000
        /*0050*/ 	.short	0x000a
        /*0052*/ 	.short	0x0040
        /*0054*/ 	.byte	0x00, 0xf0, 0x21, 0x00


	//----- nvinfo : EIATTR_KPARAM_INFO
	.align		4
.L_19:
        /*0058*/ 	.byte	0x04, 0x17
        /*005a*/ 	.short	(.L_21 - .L_20)
.L_20:
        /*005c*/ 	.word	0x00000000
        /*0060*/ 	.short	0x0009
        /*0062*/ 	.short	0x0038
        /*0064*/ 	.byte	0x00, 0xf0, 0x21, 0x00


	//----- nvinfo : EIATTR_KPARAM_INFO
	.align		4
.L_21:
        /*0068*/ 	.byte	0x04, 0x17
        /*006a*/ 	.short	(.L_23 - .L_22)
.L_22:
        /*006c*/ 	.word	0x00000000
        /*0070*/ 	.short	0x0008
        /*0072*/ 	.short	0x0030
        /*0074*/ 	.byte	0x00, 0xf0, 0x21, 0x00


	//----- nvinfo : EIATTR_KPARAM_INFO
	.align		4
.L_23:
        /*0078*/ 	.byte	0x04, 0x17
        /*007a*/ 	.short	(.L_25 - .L_24)
.L_24:
        /*007c*/ 	.word	0x00000000
        /*0080*/ 	.short	0x0007
        /*0082*/ 	.short	0x002c
        /*0084*/ 	.byte	0x00, 0xf0, 0x11, 0x00


	//----- nvinfo : EIATTR_KPARAM_INFO
	.align		4
.L_25:
        /*0088*/ 	.byte	0x04, 0x17
        /*008a*/ 	.short	(.L_27 - .L_26)
.L_26:
        /*008c*/ 	.word	0x00000000
        /*0090*/ 	.short	0x0006
        /*0092*/ 	.short	0x0028
        /*0094*/ 	.byte	0x00, 0xf0, 0x11, 0x00


	//----- nvinfo : EIATTR_KPARAM_INFO
	.align		4
.L_27:
        /*0098*/ 	.byte	0x04, 0x17
        /*009a*/ 	.short	(.L_29 - .L_28)
.L_28:
        /*009c*/ 	.word	0x00000000
        /*00a0*/ 	.short	0x0005
        /*00a2*/ 	.short	0x0024
        /*00a4*/ 	.byte	0x00, 0xf0, 0x11, 0x00


	//----- nvinfo : EIATTR_KPARAM_INFO
	.align		4
.L_29:
        /*00a8*/ 	.byte	0x04, 0x17
        /*00aa*/ 	.short	(.L_31 - .L_30)
.L_30:
        /*00ac*/ 	.word	0x00000000
        /*00b0*/ 	.short	0x0004
        /*00b2*/ 	.short	0x0020
        /*00b4*/ 	.byte	0x00, 0xf0, 0x11, 0x00


	//----- nvinfo : EIATTR_KPARAM_INFO
	.align		4
.L_31:
        /*00b8*/ 	.byte	0x04, 0x17
        /*00ba*/ 	.short	(.L_33 - .L_32)
.L_32:
        /*00bc*/ 	.word	0x00000000
        /*00c0*/ 	.short	0x0003
        /*00c2*/ 	.short	0x0018
        /*00c4*/ 	.byte	0x00, 0xf5, 0x21, 0x00


	//----- nvinfo : EIATTR_KPARAM_INFO
	.align		4
.L_33:
        /*00c8*/ 	.byte	0x04, 0x17
        /*00ca*/ 	.short	(.L_35 - .L_34)
.L_34:
        /*00cc*/ 	.word	0x00000000
        /*00d0*/ 	.short	0x0002
        /*00d2*/ 	.short	0x0010
        /*00d4*/ 	.byte	0x00, 0xf5, 0x21, 0x00


	//----- nvinfo : EIATTR_KPARAM_INFO
	.align		4
.L_35:
        /*00d8*/ 	.byte	0x04, 0x17
        /*00da*/ 	.short	(.L_37 - .L_36)
.L_36:
        /*00dc*/ 	.word	0x00000000
        /*00e0*/ 	.short	0x0001
        /*00e2*/ 	.short	0x0008
        /*00e4*/ 	.byte	0x00, 0xf5, 0x21, 0x00


	//----- nvinfo : EIATTR_KPARAM_INFO
	.align		4
.L_37:
        /*00e8*/ 	.byte	0x04, 0x17
        /*00ea*/ 	.short	(.L_39 - .L_38)
.L_38:
        /*00ec*/ 	.word	0x00000000
        /*00f0*/ 	.short	0x0000
        /*00f2*/ 	.short	0x0000
        /*00f4*/ 	.byte	0x00, 0xf5, 0x21, 0x00


	//----- nvinfo : EIATTR_SPARSE_MMA_MASK
	.align		4
.L_39:
        /*00f8*/ 	.byte	0x03, 0x50
        /*00fa*/ 	.short	0x0000


	//----- nvinfo : EIATTR_MAXREG_COUNT
	.align		4
        /*00fc*/ 	.byte	0x03, 0x1b
        /*00fe*/ 	.short	0x00ff


	//----- nvinfo : EIATTR_MERCURY_ISA_VERSION
	.align		4
        /*0100*/ 	.byte	0x03, 0x5f
        /*0102*/ 	.short	0x0101


	//----- nvinfo : EIATTR_VRC_CTA_INIT_COUNT
	.align		4
        /*0104*/ 	.byte	0x02, 0x4a
	.zero		1
	.zero		1


	//----- nvinfo : EIATTR_EXIT_INSTR_OFFSETS
	.align		4
        /*0108*/ 	.byte	0x04, 0x1c
        /*010a*/ 	.short	(.L_41 - .L_40)


	//   ....[0]....
.L_40:
        /*010c*/ 	.word	0x000000f0


	//   ....[1]....
        /*0110*/ 	.word	0x00000bf0


	//----- nvinfo : EIATTR_CRS_STACK_SIZE
	.align		4
.L_41:
        /*0114*/ 	.byte	0x04, 0x1e
        /*0116*/ 	.short	(.L_43 - .L_42)
.L_42:
        /*0118*/ 	.word	0x00000000


	//----- nvinfo : EIATTR_CBANK_PARAM_SIZE
	.align		4
.L_43:
        /*011c*/ 	.byte	0x03, 0x19
        /*011e*/ 	.short	0x0068


	//----- nvinfo : EIATTR_PARAM_CBANK
	.align		4
        /*0120*/ 	.byte	0x04, 0x0a
        /*0122*/ 	.short	(.L_45 - .L_44)
	.align		4
.L_44:
        /*0124*/ 	.word	index@(.nv.constant0._Z13calc_average3PdPKdS1_S1_iiiiddddddPKi)
        /*0128*/ 	.short	0x0380
        /*012a*/ 	.short	0x0068


	//----- nvinfo : EIATTR_SW_WAR
	.align		4
.L_45:
        /*012c*/ 	.byte	0x04, 0x36
        /*012e*/ 	.short	(.L_47 - .L_46)
.L_46:
        /*0130*/ 	.word	0x00000008
.L_47:


//--------------------- .nv.callgraph             --------------------------
	.section	.nv.callgraph,"",@"SHT_CUDA_CALLGRAPH"
	.align	4
	.sectionentsize	8
	.align		4
        /*0000*/ 	.word	0x00000000
	.align		4
        /*0004*/ 	.word	0xffffffff
	.align		4
        /*0008*/ 	.word	0x00000000
	.align		4
        /*000c*/ 	.word	0xfffffffe
	.align		4
        /*0010*/ 	.word	0x00000000
	.align		4
        /*0014*/ 	.word	0xfffffffd
	.align		4
        /*0018*/ 	.word	0x00000000
	.align		4
        /*001c*/ 	.word	0xfffffffc


//--------------------- .text._Z13calc_average3PdPKdS1_S1_iiiiddddddPKi --------------------------
	.section	.text._Z13calc_average3PdPKdS1_S1_iiiiddddddPKi,"ax",@progbits
	.align	128
        .global         _Z13calc_average3PdPKdS1_S1_iiiiddddddPKi
        .type           _Z13calc_average3PdPKdS1_S1_iiiiddddddPKi,@function
        .size           _Z13calc_average3PdPKdS1_S1_iiiiddddddPKi,(.L_x_14 - _Z13calc_average3PdPKdS1_S1_iiiiddddddPKi)
        .other          _Z13calc_average3PdPKdS1_S1_iiiiddddddPKi,@"STO_CUDA_ENTRY STV_DEFAULT"
_Z13calc_average3PdPKdS1_S1_iiiiddddddPKi:
.text._Z13calc_average3PdPKdS1_S1_iiiiddddddPKi:
[----:B------:R-:W-:Y:S01]  /*0000*/  LDC R1, c[0x0][0x37c] ;  /* 0x0000df00ff017b82 */ /* 0x000fe20000000800 */
[----:B------:R-:W0:Y:S07]  /*0010*/  S2R R5, SR_TID.Y ;  /* 0x0000000000057919 */ /* 0x000e2e0000002200 */
[----:B------:R-:W-:Y:S01]  /*0020*/  S2UR UR4, SR_CTAID.X ;  /* 0x00000000000479c3 */ /* 0x000fe20000002500 */
[----:B------:R-:W1:Y:S01]  /*0030*/  LDCU UR6, c[0x0][0x370] ;  /* 0x00006e00ff0677ac */ /* 0x000e620008000800 */
[----:B------:R-:W2:Y:S01]  /*0040*/  S2R R3, SR_TID.X ;  /* 0x0000000000037919 */ /* 0x000ea20000002100 */
[----:B------:R-:W2:Y:S05]  /*0050*/  LDCU UR7, c[0x0][0x360] ;  /* 0x00006c00ff0777ac */ /* 0x000eaa0008000800 */
[----:B------:R-:W1:Y:S01]  /*0060*/  S2UR UR5, SR_CTAID.Y ;  /* 0x00000000000579c3 */ /* 0x000e620000002600 */
[----:B------:R-:W3:Y:S07]  /*0070*/  LDCU UR8, c[0x0][0x3a0] ;  /* 0x00007400ff0877ac */ /* 0x000eee0008000800 */
[----:B------:R-:W0:Y:S01]  /*0080*/  LDC R2, c[0x0][0x364] ;  /* 0x0000d900ff027b82 */ /* 0x000e220000000800 */
[----:B-1----:R-:W-:-:S06]  /*0090*/  UIMAD UR4, UR5, UR6, UR4 ;  /* 0x00000006050472a4 */ /* 0x002fcc000f8e0204 */
[----:B0-----:R-:W-:-:S04]  /*00a0*/  IMAD R0, R2, UR4, R5 ;  /* 0x0000000402007c24 */ /* 0x001fc8000f8e0205 */
[----:B--2---:R-:W-:Y:S02]  /*00b0*/  IMAD R6, R0, UR7, R3 ;  /* 0x0000000700067c24 */ /* 0x004fe4000f8e0203 */
[----:B------:R-:W-:-:S03]  /*00c0*/  IMAD R0, R2, UR7, RZ ;  /* 0x0000000702007c24 */ /* 0x000fc6000f8e02ff */
[----:B---3--:R-:W-:Y:S01]  /*00d0*/  ISETP.GE.AND P0, PT, R6, UR8, PT ;  /* 0x0000000806007c0c */ /* 0x008fe2000bf06270 */
[----:B------:R-:W-:-:S12]  /*00e0*/  IMAD R0, R0, UR6, RZ ;  /* 0x0000000600007c24 */ /* 0x000fd8000f8e02ff */
[----:B------:R-:W-:Y:S05]  /*00f0*/  @P0 EXIT ;  /* 0x000000000000094d */ /* 0x000fea0003800000 */
[----:B------:R-:W0:Y:S01]  /*0100*/  LDCU UR8, c[0x0][0x374] ;  /* 0x00006e80ff0877ac */ /* 0x000e220008000800 */
[----:B------:R-:W-:Y:S01]  /*0110*/  BSSY.RECONVERGENT B0, `(.L_x_0) ;  /* 0x00000ad000007945 */ /* 0x000fe20003800200 */
[----:B------:R-:W1:Y:S01]  /*0120*/  LDCU.64 UR6, c[0x0][0x3a8] ;  /* 0x00007500ff0677ac */ /* 0x000e620008000a00 */
[----:B------:R-:W2:Y:S01]  /*0130*/  LDCU UR4, c[0x0][0x3a4] ;  /* 0x00007480ff0477ac */ /* 0x000ea20008000800 */
[----:B------:R-:W3:Y:S01]  /*0140*/  LDCU.64 UR10, c[0x0][0x358] ;  /* 0x00006b00ff0a77ac */ /* 0x000ee20008000a00 */
[----:B------:R-:W4:Y:S01]  /*0150*/  LDCU.64 UR12, c[0x0][0x3c8] ;  /* 0x00007900ff0c77ac */ /* 0x000f220008000a00 */
[----:B0-----:R-:W-:Y:S01]  /*0160*/  IMAD R7, R0, UR8, RZ ;  /* 0x0000000800077c24 */ /* 0x001fe2000f8e02ff */
[----:B------:R-:W0:Y:S01]  /*0170*/  LDCU UR9, c[0x0][0x3b4] ;  /* 0x00007680ff0977ac */ /* 0x000e220008000800 */
[----:B-1----:R-:W-:Y:S01]  /*0180*/  UIADD3 UR5, UPT, UPT, UR6, -0x2, URZ ;  /* 0xfffffffe06057890 */ /* 0x002fe2000fffe0ff */
[----:B------:R-:W1:Y:S01]  /*0190*/  LDCU.64 UR14, c[0x0][0x3d0] ;  /* 0x00007a00ff0e77ac */ /* 0x000e620008000a00 */
[----:B------:R-:W0:Y:S01]  /*01a0*/  LDCU UR16, c[0x0][0x3bc] ;  /* 0x00007780ff1077ac */ /* 0x000e220008000800 */
[----:B------:R-:W0:Y:S01]  /*01b0*/  LDCU.64 UR18, c[0x0][0x3d8] ;  /* 0x00007b00ff1277ac */ /* 0x000e220008000a00 */
[----:B------:R-:W0:Y:S01]  /*01c0*/  LDCU UR17, c[0x0][0x3c4] ;  /* 0x00007880ff1177ac */ /* 0x000e220008000800 */
[----:B------:R-:W0:Y:S01]  /*01d0*/  LDCU UR22, c[0x0][0x3a8] ;  /* 0x00007500ff1677ac */ /* 0x000e220008000800 */
[----:B------:R-:W0:Y:S01]  /*01e0*/  LDCU.64 UR24, c[0x0][0x3a0] ;  /* 0x00007400ff1877ac */ /* 0x000e220008000a00 */
[----:B------:R-:W-:-:S02]  /*01f0*/  UIADD3 UR6, UPT, UPT, UR7, -0x2, URZ ;  /* 0xfffffffe07067890 */ /* 0x000fc4000fffe0ff */
[----:B--234-:R-:W-:-:S12]  /*0200*/  UIADD3 UR4, UPT, UPT, UR4, -0x2, URZ ;  /* 0xfffffffe04047890 */ /* 0x01cfd8000fffe0ff */
.L_x_7:
[----:B--2---:R-:W2:Y:S08]  /*0210*/  LDC.64 R16, c[0x0][0x380] ;  /* 0x0000e000ff107b82 */ /* 0x004eb00000000a00 */
[----:B------:R-:W3:Y:S01]  /*0220*/  LDC.64 R10, c[0x0][0x3b0] ;  /* 0x0000ec00ff0a7b82 */ /* 0x000ee20000000a00 */
[----:B--2---:R-:W-:-:S05]  /*0230*/  IMAD.WIDE R16, R6, 0x8, R16 ;  /* 0x0000000806107825 */ /* 0x004fca00078e0210 */
[----:B------:R-:W2:Y:S01]  /*0240*/  LDG.E.64 R2, desc[UR10][R16.64] ;  /* 0x0000000a10027981 */ /* 0x000ea2000c1e1b00 */
[----:B0-----:R-:W3:Y:S01]  /*0250*/  MUFU.RCP64H R5, UR9 ;  /* 0x0000000900057d08 */ /* 0x001ee20008001800 */
[----:B------:R-:W-:Y:S01]  /*0260*/  IMAD.MOV.U32 R4, RZ, RZ, 0x1 ;  /* 0x00000001ff047424 */ /* 0x000fe200078e00ff */
[----:B------:R-:W-:Y:S05]  /*0270*/  BSSY.RECONVERGENT B1, `(.L_x_1) ;  /* 0x0000017000017945 */ /* 0x000fea0003800200 */
[----:B---3--:R-:W-:-:S08]  /*0280*/  DFMA R8, R4, -R10, 1 ;  /* 0x3ff000000408742b */ /* 0x008fd0000000080a */
[----:B------:R-:W-:-:S08]  /*0290*/  DFMA R8, R8, R8, R8 ;  /* 0x000000080808722b */ /* 0x000fd00000000008 */
[----:B------:R-:W-:-:S08]  /*02a0*/  DFMA R8, R4, R8, R4 ;  /* 0x000000080408722b */ /* 0x000fd00000000004 */
[----:B------:R-:W-:-:S08]  /*02b0*/  DFMA R4, R8, -R10, 1 ;  /* 0x3ff000000804742b */ /* 0x000fd0000000080a */
[----:B------:R-:W-:Y:S02]  /*02c0*/  DFMA R4, R8, R4, R8 ;  /* 0x000000040804722b */ /* 0x000fe40000000008 */
[----:B--2---:R-:W-:-:S08]  /*02d0*/  DADD R12, R2, -UR12 ;  /* 0x8000000c020c7e29 */ /* 0x004fd00008000000 */
[----:B------:R-:W-:Y:S02]  /*02e0*/  DMUL R2, R12, R4 ;  /* 0x000000040c027228 */ /* 0x000fe40000000000 */
[----:B------:R-:W-:-:S06]  /*02f0*/  FSETP.GEU.AND P1, PT, |R13|, 6.5827683646048100446e-37, PT ;  /* 0x036000000d00780b */ /* 0x000fcc0003f2e200 */
[----:B------:R-:W-:-:S08]  /*0300*/  DFMA R8, R2, -R10, R12 ;  /* 0x8000000a0208722b */ /* 0x000fd0000000000c */
[----:B------:R-:W-:-:S10]  /*0310*/  DFMA R4, R4, R8, R2 ;  /* 0x000000080404722b */ /* 0x000fd40000000002 */
[----:B------:R-:W-:-:S05]  /*0320*/  FFMA R0, RZ, UR9, R5 ;  /* 0x00000009ff007c23 */ /* 0x000fca0008000005 */
[----:B------:R-:W-:-:S13]  /*0330*/  FSETP.GT.AND P0, PT, |R0|, 1.469367938527859385e-39, PT ;  /* 0x001000000000780b */ /* 0x000fda0003f04200 */
[----:B------:R-:W-:Y:S05]  /*0340*/  @P0 BRA P1, `(.L_x_2) ;  /* 0x0000000000240947 */ /* 0x000fea0000800000 */
[----:B------:R-:W0:Y:S01]  /*0350*/  LDCU.64 UR20, c[0x0][0x3b0] ;  /* 0x00007600ff1477ac */ /* 0x000e220008000a00 */
[----:B------:R-:W-:Y:S01]  /*0360*/  IMAD.MOV.U32 R10, RZ, RZ, R12 ;  /* 0x000000ffff0a7224 */ /* 0x000fe200078e000c */
[----:B------:R-:W-:Y:S01]  /*0370*/  MOV R0, 0x3c0 ;  /* 0x000003c000007802 */ /* 0x000fe20000000f00 */
[----:B------:R-:W-:Y:S02]  /*0380*/  IMAD.MOV.U32 R11, RZ, RZ, R13 ;  /* 0x000000ffff0b7224 */ /* 0x000fe400078e000d */
[----:B0-----:R-:W-:Y:S01]  /*0390*/  IMAD.U32 R12, RZ, RZ, UR20 ;  /* 0x00000014ff0c7e24 */ /* 0x001fe2000f8e00ff */
[----:B------:R-:W-:-:S07]  /*03a0*/  MOV R13, UR21 ;  /* 0x00000015000d7c02 */ /* 0x000fce0008000f00 */
[----:B-1----:R-:W-:Y:S05]  /*03b0*/  CALL.REL.NOINC `($__internal_0_$__cuda_sm20_div_rn_f64_full) ;  /* 0x0000000800107944 */ /* 0x002fea0003c00000 */
[----:B------:R-:W-:Y:S02]  /*03c0*/  IMAD.MOV.U32 R4, RZ, RZ, R18 ;  /* 0x000000ffff047224 */ /* 0x000fe400078e0012 */
[----:B------:R-:W-:-:S07]  /*03d0*/  IMAD.MOV.U32 R5, RZ, RZ, R19 ;  /* 0x000000ffff057224 */ /* 0x000fce00078e0013 */
.L_x_2:
[----:B-1----:R-:W-:Y:S05]  /*03e0*/  BSYNC.RECONVERGENT B1 ;  /* 0x0000000000017941 */ /* 0x002fea0003800200 */
.L_x_1:
[----:B------:R-:W0:Y:S01]  /*03f0*/  LDC.64 R2, c[0x0][0x388] ;  /* 0x0000e200ff027b82 */ /* 0x000e220000000a00 */
[----:B------:R1:W-:Y:S07]  /*0400*/  STG.E.64 desc[UR10][R16.64], R4 ;  /* 0x0000000410007986 */ /* 0x0003ee000c101b0a */
[----:B------:R-:W2:Y:S01]  /*0410*/  LDC.64 R12, c[0x0][0x3b8] ;  /* 0x0000ee00ff0c7b82 */ /* 0x000ea20000000a00 */
[----:B0-----:R-:W-:-:S06]  /*0420*/  IMAD.WIDE R2, R6, 0x8, R2 ;  /* 0x0000000806027825 */ /* 0x001fcc00078e0202 */
[----:B------:R-:W3:Y:S01]  /*0430*/  LDG.E.64 R2, desc[UR10][R2.64] ;  /* 0x0000000a02027981 */ /* 0x000ee2000c1e1b00 */
[----:B------:R-:W2:Y:S01]  /*0440*/  MUFU.RCP64H R9, UR16 ;  /* 0x0000001000097d08 */ /* 0x000ea20008001800 */
[----:B------:R-:W-:Y:S01]  /*0450*/  IMAD.MOV.U32 R8, RZ, RZ, 0x1 ;  /* 0x00000001ff087424 */ /* 0x000fe200078e00ff */
[----:B------:R-:W-:Y:S05]  /*0460*/  BSSY.RECONVERGENT B1, `(.L_x_3) ;  /* 0x0000017000017945 */ /* 0x000fea0003800200 */
[----:B--2---:R-:W-:-:S08]  /*0470*/  DFMA R10, R8, -R12, 1 ;  /* 0x3ff00000080a742b */ /* 0x004fd0000000080c */
[----:B------:R-:W-:-:S08]  /*0480*/  DFMA R10, R10, R10, R10 ;  /* 0x0000000a0a0a722b */ /* 0x000fd0000000000a */
[----:B------:R-:W-:-:S08]  /*0490*/  DFMA R10, R8, R10, R8 ;  /* 0x0000000a080a722b */ /* 0x000fd00000000008 */
[----:B------:R-:W-:-:S08]  /*04a0*/  DFMA R8, R10, -R12, 1 ;  /* 0x3ff000000a08742b */ /* 0x000fd0000000080c */
[----:B------:R-:W-:Y:S02]  /*04b0*/  DFMA R8, R10, R8, R10 ;  /* 0x000000080a08722b */ /* 0x000fe4000000000a */
[----:B---3--:R-:W-:-:S08]  /*04c0*/  DADD R14, R2, -UR14 ;  /* 0x8000000e020e7e29 */ /* 0x008fd00008000000 */
[----:B------:R-:W-:Y:S02]  /*04d0*/  DMUL R10, R14, R8 ;  /* 0x000000080e0a7228 */ /* 0x000fe40000000000 */
[----:B------:R-:W-:-:S06]  /*04e0*/  FSETP.GEU.AND P1, PT, |R15|, 6.5827683646048100446e-37, PT ;  /* 0x036000000f00780b */ /* 0x000fcc0003f2e200 */
[----:B------:R-:W-:-:S08]  /*04f0*/  DFMA R2, R10, -R12, R14 ;  /* 0x8000000c0a02722b */ /* 0x000fd0000000000e */
[----:B------:R-:W-:-:S10]  /*0500*/  DFMA R2, R8, R2, R10 ;  /* 0x000000020802722b */ /* 0x000fd4000000000a */
[----:B------:R-:W-:-:S05]  /*0510*/  FFMA R0, RZ, UR16, R3 ;  /* 0x00000010ff007c23 */ /* 0x000fca0008000003 */
[----:B------:R-:W-:-:S13]  /*0520*/  FSETP.GT.AND P0, PT, |R0|, 1.469367938527859385e-39, PT ;  /* 0x001000000000780b */ /* 0x000fda0003f04200 */
[----:B-1----:R-:W-:Y:S05]  /*0530*/  @P0 BRA P1, `(.L_x_4) ;  /* 0x0000000000240947 */ /* 0x002fea0000800000 */
[----:B------:R-:W0:Y:S01]  /*0540*/  LDCU.64 UR20, c[0x0][0x3b8] ;  /* 0x00007700ff1477ac */ /* 0x000e220008000a00 */
[----:B------:R-:W-:Y:S01]  /*0550*/  IMAD.MOV.U32 R10, RZ, RZ, R14 ;  /* 0x000000ffff0a7224 */ /* 0x000fe200078e000e */
[----:B------:R-:W-:Y:S02]  /*0560*/  MOV R11, R15 ;  /* 0x0000000f000b7202 */ /* 0x000fe40000000f00 */
[----:B------:R-:W-:Y:S01]  /*0570*/  MOV R0, 0x5b0 ;  /* 0x000005b000007802 */ /* 0x000fe20000000f00 */
[----:B0-----:R-:W-:Y:S02]  /*0580*/  IMAD.U32 R12, RZ, RZ, UR20 ;  /* 0x00000014ff0c7e24 */ /* 0x001fe4000f8e00ff */
[----:B------:R-:W-:-:S07]  /*0590*/  IMAD.U32 R13, RZ, RZ, UR21 ;  /* 0x00000015ff0d7e24 */ /* 0x000fce000f8e00ff */
[----:B------:R-:W-:Y:S05]  /*05a0*/  CALL.REL.NOINC `($__internal_0_$__cuda_sm20_div_rn_f64_full) ;  /* 0x0000000400947944 */ /* 0x000fea0003c00000 */
[----:B------:R-:W-:Y:S02]  /*05b0*/  IMAD.MOV.U32 R2, RZ, RZ, R18 ;  /* 0x000000ffff027224 */ /* 0x000fe400078e0012 */
[----:B------:R-:W-:-:S07]  /*05c0*/  IMAD.MOV.U32 R3, RZ, RZ, R19 ;  /* 0x000000ffff037224 */ /* 0x000fce00078e0013 */
.L_x_4:
[----:B------:R-:W-:Y:S05]  /*05d0*/  BSYNC.RECONVERGENT B1 ;  /* 0x0000000000017941 */ /* 0x000fea0003800200 */
.L_x_3:
[----:B------:R-:W0:Y:S08]  /*05e0*/  LDC.64 R12, c[0x0][0x390] ;  /* 0x0000e400ff0c7b82 */ /* 0x000e300000000a00 */
[----:B------:R-:W1:Y:S01]  /*05f0*/  LDC.64 R8, c[0x0][0x3c0] ;  /* 0x0000f000ff087b82 */ /* 0x000e620000000a00 */
[----:B0-----:R-:W-:-:S05]  /*0600*/  IMAD.WIDE R12, R6, 0x8, R12 ;  /* 0x00000008060c7825 */ /* 0x001fca00078e020c */
[----:B------:R-:W2:Y:S01]  /*0610*/  LDG.E.64 R10, desc[UR10][R12.64] ;  /* 0x0000000a0c0a7981 */ /* 0x000ea2000c1e1b00 */
[----:B------:R-:W1:Y:S01]  /*0620*/  MUFU.RCP64H R15, UR17 ;  /* 0x00000011000f7d08 */ /* 0x000e620008001800 */
[----:B------:R-:W-:Y:S01]  /*0630*/  MOV R14, 0x1 ;  /* 0x00000001000e7802 */ /* 0x000fe20000000f00 */
[----:B------:R-:W-:Y:S05]  /*0640*/  BSSY.RECONVERGENT B1, `(.L_x_5) ;  /* 0x0000013000017945 */ /* 0x000fea0003800200 */
[----:B-1----:R-:W-:-:S08]  /*0650*/  DFMA R18, R14, -R8, 1 ;  /* 0x3ff000000e12742b */ /* 0x002fd00000000808 */
        /* <DEDUP_REMOVED lines=13> */
[----:B------:R-:W-:Y:S01]  /*0730*/  MOV R0, 0x770 ;  /* 0x0000077000007802 */ /* 0x000fe20000000f00 */
[----:B0-----:R-:W-:Y:S02]  /*0740*/  IMAD.U32 R12, RZ, RZ, UR20 ;  /* 0x00000014ff0c7e24 */ /* 0x001fe4000f8e00ff */
[----:B------:R-:W-:-:S07]  /*0750*/  IMAD.U32 R13, RZ, RZ, UR21 ;  /* 0x00000015ff0d7e24 */ /* 0x000fce000f8e00ff */
[----:B------:R-:W-:Y:S05]  /*0760*/  CALL.REL.NOINC `($__internal_0_$__cuda_sm20_div_rn_f64_full) ;  /* 0x0000000400247944 */ /* 0x000fea0003c00000 */
.L_x_6:
[----:B------:R-:W-:Y:S05]  /*0770*/  BSYNC.RECONVERGENT B1 ;  /* 0x0000000000017941 */ /* 0x000fea0003800200 */
.L_x_5:
[----:B------:R-:W0:Y:S01]  /*0780*/  F2I.F64.FLOOR R0, R4 ;  /* 0x0000000400007311 */ /* 0x000e220000305100 */
[----:B------:R-:W1:Y:S07]  /*0790*/  LDC.64 R8, c[0x0][0x3e0] ;  /* 0x0000f800ff087b82 */ /* 0x000e6e0000000a00 */
[----:B------:R-:W-:Y:S01]  /*07a0*/  F2I.F64.FLOOR R28, R2 ;  /* 0x00000002001c7311 */ /* 0x000fe20000305100 */
[----:B------:R-:W2:Y:S01]  /*07b0*/  LDC.64 R12, c[0x0][0x398] ;  /* 0x0000e600ff0c7b82 */ /* 0x000ea20000000a00 */
[----:B0-----:R-:W-:-:S06]  /*07c0*/  VIMNMX R0, PT, PT, R0, UR4, PT ;  /* 0x0000000400007c48 */ /* 0x001fcc000bfe0100 */
[----:B------:R-:W0:Y:S02]  /*07d0*/  I2F.F64 R10, R0 ;  /* 0x00000000000a7312 */ /* 0x000e240000201c00 */
[----:B0-----:R-:W-:-:S07]  /*07e0*/  DADD R10, -R10, R4 ;  /* 0x000000000a0a7229 */ /* 0x001fce0000000104 */
[----:B------:R3:W-:Y:S04]  /*07f0*/  STG.E.64 desc[UR10][R16.64], R10 ;  /* 0x0000000a10007986 */ /* 0x0007e8000c101b0a */
[----:B-1----:R-:W4:Y:S04]  /*0800*/  LDG.E R21, desc[UR10][R8.64+0xc] ;  /* 0x00000c0a08157981 */ /* 0x002f28000c1e1900 */
[----:B------:R-:W5:Y:S01]  /*0810*/  LDG.E R15, desc[UR10][R8.64+0x8] ;  /* 0x0000080a080f7981 */ /* 0x000f62000c1e1900 */
[----:B------:R-:W0:Y:S01]  /*0820*/  F2I.F64.FLOOR R29, R18 ;  /* 0x00000012001d7311 */ /* 0x000e220000305100 */
[----:B------:R-:W-:-:S02]  /*0830*/  VIMNMX R28, PT, PT, R28, UR5, PT ;  /* 0x000000051c1c7c48 */ /* 0x000fc4000bfe0100 */
[----:B------:R-:W3:Y:S04]  /*0840*/  LDG.E R23, desc[UR10][R8.64+0x14] ;  /* 0x0000140a08177981 */ /* 0x000ee8000c1e1900 */
[----:B------:R-:W3:Y:S01]  /*0850*/  LDG.E R25, desc[UR10][R8.64+0x10] ;  /* 0x0000100a08197981 */ /* 0x000ee2000c1e1900 */
[----:B0-----:R-:W-:-:S05]  /*0860*/  VIMNMX R29, PT, PT, R29, UR6, PT ;  /* 0x000000061d1d7c48 */ /* 0x001fca000bfe0100 */
[----:B------:R-:W-:-:S04]  /*0870*/  IMAD R5, R29, UR22, R28 ;  /* 0x000000161d057c24 */ /* 0x000fc8000f8e021c */
[----:B------:R-:W-:-:S04]  /*0880*/  IMAD R0, R5, UR25, R0 ;  /* 0x0000001905007c24 */ /* 0x000fc8000f8e0200 */
[----:B----4-:R-:W-:-:S04]  /*0890*/  IMAD.IADD R21, R0, 0x1, R21 ;  /* 0x0000000100157824 */ /* 0x010fc800078e0215 */
[----:B--2---:R-:W-:-:S04]  /*08a0*/  IMAD.WIDE R26, R21, 0x8, R12 ;  /* 0x00000008151a7825 */ /* 0x004fc800078e020c */
[----:B-----5:R-:W-:Y:S02]  /*08b0*/  IMAD.IADD R15, R0, 0x1, R15 ;  /* 0x00000001000f7824 */ /* 0x020fe400078e020f */
[----:B------:R-:W2:Y:S02]  /*08c0*/  LDG.E.64 R26, desc[UR10][R26.64] ;  /* 0x0000000a1a1a7981 */ /* 0x000ea4000c1e1b00 */
[----:B------:R-:W-:-:S06]  /*08d0*/  IMAD.WIDE R14, R15, 0x8, R12 ;  /* 0x000000080f0e7825 */ /* 0x000fcc00078e020c */
[----:B------:R-:W4:Y:S01]  /*08e0*/  LDG.E.64 R14, desc[UR10][R14.64] ;  /* 0x0000000a0e0e7981 */ /* 0x000f22000c1e1b00 */
[----:B------:R0:W1:Y:S01]  /*08f0*/  I2F.F64 R4, R29 ;  /* 0x0000001d00047312 */ /* 0x0000620000201c00 */
[----:B---3--:R-:W-:-:S07]  /*0900*/  IADD3 R23, PT, PT, R0, R23, RZ ;  /* 0x0000001700177210 */ /* 0x008fce0007ffe0ff */
[----:B------:R-:W3:Y:S01]  /*0910*/  I2F.F64 R20, R28 ;  /* 0x0000001c00147312 */ /* 0x000ee20000201c00 */
[----:B------:R-:W-:Y:S01]  /*0920*/  IMAD.WIDE R22, R23, 0x8, R12 ;  /* 0x0000000817167825 */ /* 0x000fe200078e020c */
[----:B0-----:R-:W5:Y:S03]  /*0930*/  LDG.E R29, desc[UR10][R8.64] ;  /* 0x0000000a081d7981 */ /* 0x001f66000c1e1900 */
[----:B------:R-:W-:Y:S02]  /*0940*/  IMAD.IADD R25, R0, 0x1, R25 ;  /* 0x0000000100197824 */ /* 0x000fe400078e0219 */
[----:B------:R-:W5:Y:S01]  /*0950*/  LDG.E.64 R22, desc[UR10][R22.64] ;  /* 0x0000000a16167981 */ /* 0x000f62000c1e1b00 */
[----:B-1----:R-:W-:Y:S01]  /*0960*/  DADD R4, -R4, R18 ;  /* 0x0000000004047229 */ /* 0x002fe20000000112 */
[----:B------:R-:W-:Y:S01]  /*0970*/  IMAD.WIDE R24, R25, 0x8, R12 ;  /* 0x0000000819187825 */ /* 0x000fe200078e020c */
[----:B---3--:R-:W-:-:S05]  /*0980*/  DADD R18, -R20, R2 ;  /* 0x0000000014127229 */ /* 0x008fca0000000102 */
[----:B------:R-:W3:Y:S04]  /*0990*/  LDG.E.64 R24, desc[UR10][R24.64] ;  /* 0x0000000a18187981 */ /* 0x000ee8000c1e1b00 */
[----:B------:R-:W3:Y:S01]  /*09a0*/  LDG.E R2, desc[UR10][R8.64+0x1c] ;  /* 0x00001c0a08027981 */ /* 0x000ee2000c1e1900 */
[----:B------:R-:W-:-:S03]  /*09b0*/  DADD R20, -R4, 1 ;  /* 0x3ff0000004147429 */ /* 0x000fc60000000100 */
[----:B------:R-:W3:Y:S01]  /*09c0*/  LDG.E R3, desc[UR10][R8.64+0x18] ;  /* 0x0000180a08037981 */ /* 0x000ee2000c1e1900 */
[----:B--2---:R-:W-:-:S08]  /*09d0*/  DMUL R26, R4, R26 ;  /* 0x0000001a041a7228 */ /* 0x004fd00000000000 */
[----:B----4-:R-:W-:Y:S02]  /*09e0*/  DFMA R14, R20, R14, R26 ;  /* 0x0000000e140e722b */ /* 0x010fe4000000001a */
[----:B------:R-:W2:Y:S01]  /*09f0*/  LDG.E R27, desc[UR10][R8.64+0x4] ;  /* 0x0000040a081b7981 */ /* 0x000ea2000c1e1900 */
[----:B-----5:R-:W-:-:S08]  /*0a00*/  DMUL R22, R4, R22 ;  /* 0x0000001604167228 */ /* 0x020fd00000000000 */
[----:B---3--:R-:W-:Y:S01]  /*0a10*/  DFMA R24, R20, R24, R22 ;  /* 0x000000181418722b */ /* 0x008fe20000000016 */
[----:B------:R-:W-:-:S04]  /*0a20*/  IMAD.IADD R2, R0, 0x1, R2 ;  /* 0x0000000100027824 */ /* 0x000fc800078e0202 */
[----:B------:R-:W-:-:S04]  /*0a30*/  IMAD.WIDE R22, R2, 0x8, R12 ;  /* 0x0000000802167825 */ /* 0x000fc800078e020c */
[C---:B------:R-:W-:Y:S02]  /*0a40*/  IMAD.IADD R3, R0.reuse, 0x1, R3 ;  /* 0x0000000100037824 */ /* 0x040fe400078e0203 */
[----:B------:R-:W3:Y:S02]  /*0a50*/  LDG.E.64 R22, desc[UR10][R22.64] ;  /* 0x0000000a16167981 */ /* 0x000ee4000c1e1b00 */
[----:B------:R-:W-:Y:S01]  /*0a60*/  IMAD.WIDE R2, R3, 0x8, R12 ;  /* 0x0000000803027825 */ /* 0x000fe200078e020c */
[----:B------:R-:W-:-:S05]  /*0a70*/  IADD3 R29, PT, PT, R0, R29, RZ ;  /* 0x0000001d001d7210 */ /* 0x000fca0007ffe0ff */
[----:B------:R-:W4:Y:S01]  /*0a80*/  LDG.E.64 R2, desc[UR10][R2.64] ;  /* 0x0000000a02027981 */ /* 0x000f22000c1e1b00 */
[----:B--2---:R-:W-:-:S04]  /*0a90*/  IMAD.IADD R27, R0, 0x1, R27 ;  /* 0x00000001001b7824 */ /* 0x004fc800078e021b */
[----:B------:R-:W-:-:S06]  /*0aa0*/  IMAD.WIDE R8, R27, 0x8, R12 ;  /* 0x000000081b087825 */ /* 0x000fcc00078e020c */
[----:B------:R-:W2:Y:S01]  /*0ab0*/  LDG.E.64 R8, desc[UR10][R8.64] ;  /* 0x0000000a08087981 */ /* 0x000ea2000c1e1b00 */
[----:B------:R-:W-:-:S06]  /*0ac0*/  IMAD.WIDE R12, R29, 0x8, R12 ;  /* 0x000000081d0c7825 */ /* 0x000fcc00078e020c */
[----:B------:R-:W5:Y:S01]  /*0ad0*/  LDG.E.64 R12, desc[UR10][R12.64] ;  /* 0x0000000a0c0c7981 */ /* 0x000f62000c1e1b00 */
[----:B---3--:R-:W-:-:S08]  /*0ae0*/  DMUL R26, R4, R22 ;  /* 0x00000016041a7228 */ /* 0x008fd00000000000 */
[----:B----4-:R-:W-:-:S08]  /*0af0*/  DFMA R26, R20, R2, R26 ;  /* 0x00000002141a722b */ /* 0x010fd0000000001a */
[C---:B------:R-:W-:Y:S02]  /*0b00*/  DMUL R26, R18.reuse, R26 ;  /* 0x0000001a121a7228 */ /* 0x040fe40000000000 */
[----:B------:R-:W-:Y:S02]  /*0b10*/  DMUL R14, R18, R14 ;  /* 0x0000000e120e7228 */ /* 0x000fe40000000000 */
[----:B------:R-:W-:Y:S01]  /*0b20*/  DADD R2, -R10, 1 ;  /* 0x3ff000000a027429 */ /* 0x000fe20000000100 */
[----:B------:R-:W-:-:S05]  /*0b30*/  IMAD.IADD R6, R7, 0x1, R6 ;  /* 0x0000000107067824 */ /* 0x000fca00078e0206 */
[----:B------:R-:W-:Y:S01]  /*0b40*/  ISETP.GE.AND P0, PT, R6, UR24, PT ;  /* 0x0000001806007c0c */ /* 0x000fe2000bf06270 */
[----:B--2---:R-:W-:Y:S02]  /*0b50*/  DMUL R22, R4, R8 ;  /* 0x0000000804167228 */ /* 0x004fe40000000000 */
[----:B------:R-:W-:-:S06]  /*0b60*/  DADD R4, -R18, 1 ;  /* 0x3ff0000012047429 */ /* 0x000fcc0000000100 */
[----:B-----5:R-:W-:Y:S02]  /*0b70*/  DFMA R22, R20, R12, R22 ;  /* 0x0000000c1416722b */ /* 0x020fe40000000016 */
[----:B------:R-:W-:-:S06]  /*0b80*/  DFMA R24, R4, R24, R26 ;  /* 0x000000180418722b */ /* 0x000fcc000000001a */
[----:B------:R-:W-:Y:S02]  /*0b90*/  DFMA R14, R4, R22, R14 ;  /* 0x00000016040e722b */ /* 0x000fe4000000000e */
[----:B------:R-:W-:-:S08]  /*0ba0*/  DMUL R24, R10, R24 ;  /* 0x000000180a187228 */ /* 0x000fd00000000000 */
[----:B------:R-:W-:-:S07]  /*0bb0*/  DFMA R2, R2, R14, R24 ;  /* 0x0000000e0202722b */ /* 0x000fce0000000018 */
[----:B------:R2:W-:Y:S01]  /*0bc0*/  STG.E.64 desc[UR10][R16.64], R2 ;  /* 0x0000000210007986 */ /* 0x0005e2000c101b0a */
[----:B------:R-:W-:Y:S05]  /*0bd0*/  @!P0 BRA `(.L_x_7) ;  /* 0xfffffff4008c8947 */ /* 0x000fea000383ffff */
[----:B------:R-:W-:Y:S05]  /*0be0*/  BSYNC.RECONVERGENT B0 ;  /* 0x0000000000007941 */ /* 0x000fea0003800200 */
.L_x_0:
[----:B------:R-:W-:Y:S05]  /*0bf0*/  EXIT ;  /* 0x000000000000794d */ /* 0x000fea0003800000 */
        .weak           $__internal_0_$__cuda_sm20_div_rn_f64_full
        .type           $__internal_0_$__cuda_sm20_div_rn_f64_full,@function
        .size           $__internal_0_$__cuda_sm20_div_rn_f64_full,(.L_x_14 - $__internal_0_$__cuda_sm20_div_rn_f64_full)
$__internal_0_$__cuda_sm20_div_rn_f64_full:
[C---:B------:R-:W-:Y:S01]  /*0c00*/  FSETP.GEU.AND P0, PT, |R13|.reuse, 1.469367938527859385e-39, PT ;  /* 0x001000000d00780b */ /* 0x040fe20003f0e200 */
[----:B------:R-:W-:Y:S01]  /*0c10*/  IMAD.MOV.U32 R22, RZ, RZ, 0x1 ;  /* 0x00000001ff167424 */ /* 0x000fe200078e00ff */
[----:B------:R-:W-:Y:S01]  /*0c20*/  LOP3.LUT R14, R13, 0x800fffff, RZ, 0xc0, !PT ;  /* 0x800fffff0d0e7812 */ /* 0x000fe200078ec0ff */
[----:B------:R-:W-:Y:S01]  /*0c30*/  BSSY.RECONVERGENT B2, `(.L_x_8) ;  /* 0x0000054000027945 */ /* 0x000fe20003800200 */
[C---:B------:R-:W-:Y:S02]  /*0c40*/  FSETP.GEU.AND P2, PT, |R11|.reuse, 1.469367938527859385e-39, PT ;  /* 0x001000000b00780b */ /* 0x040fe40003f4e200 */
[----:B------:R-:W-:Y:S01]  /*0c50*/  LOP3.LUT R15, R14, 0x3ff00000, RZ, 0xfc, !PT ;  /* 0x3ff000000e0f7812 */ /* 0x000fe200078efcff */
[----:B------:R-:W-:Y:S01]  /*0c60*/  IMAD.MOV.U32 R14, RZ, RZ, R12 ;  /* 0x000000ffff0e7224 */ /* 0x000fe200078e000c */
[----:B------:R-:W-:Y:S02]  /*0c70*/  LOP3.LUT R8, R11, 0x7ff00000, RZ, 0xc0, !PT ;  /* 0x7ff000000b087812 */ /* 0x000fe400078ec0ff */
[----:B------:R-:W-:-:S03]  /*0c80*/  LOP3.LUT R27, R13, 0x7ff00000, RZ, 0xc0, !PT ;  /* 0x7ff000000d1b7812 */ /* 0x000fc600078ec0ff */
[----:B------:R-:W-:Y:S01]  /*0c90*/  @!P0 DMUL R14, R12, 8.98846567431157953865e+307 ;  /* 0x7fe000000c0e8828 */ /* 0x000fe20000000000 */
[----:B------:R-:W-:-:S03]  /*0ca0*/  ISETP.GE.U32.AND P1, PT, R8, R27, PT ;  /* 0x0000001b0800720c */ /* 0x000fc60003f26070 */
[----:B------:R-:W-:Y:S02]  /*0cb0*/  @!P2 LOP3.LUT R9, R13, 0x7ff00000, RZ, 0xc0, !PT ;  /* 0x7ff000000d09a812 */ /* 0x000fe400078ec0ff */
[----:B------:R-:W0:Y:S02]  /*0cc0*/  MUFU.RCP64H R23, R15 ;  /* 0x0000000f00177308 */ /* 0x000e240000001800 */
[----:B------:R-:W-:Y:S02]  /*0cd0*/  @!P2 ISETP.GE.U32.AND P3, PT, R8, R9, PT ;  /* 0x000000090800a20c */ /* 0x000fe40003f66070 */
[----:B------:R-:W-:Y:S02]  /*0ce0*/  MOV R9, 0x1ca00000 ;  /* 0x1ca0000000097802 */ /* 0x000fe40000000f00 */
[----:B------:R-:W-:Y:S02]  /*0cf0*/  @!P0 LOP3.LUT R27, R15, 0x7ff00000, RZ, 0xc0, !PT ;  /* 0x7ff000000f1b8812 */ /* 0x000fe400078ec0ff */
[----:B------:R-:W-:-:S04]  /*0d00*/  @!P2 SEL R21, R9, 0x63400000, !P3 ;  /* 0x634000000915a807 */ /* 0x000fc80005800000 */
[----:B------:R-:W-:-:S04]  /*0d10*/  @!P2 LOP3.LUT R24, R21, 0x80000000, R11, 0xf8, !PT ;  /* 0x800000001518a812 */ /* 0x000fc800078ef80b */
[----:B------:R-:W-:Y:S01]  /*0d20*/  @!P2 LOP3.LUT R25, R24, 0x100000, RZ, 0xfc, !PT ;  /* 0x001000001819a812 */ /* 0x000fe200078efcff */
[----:B0-----:R-:W-:Y:S01]  /*0d30*/  DFMA R18, R22, -R14, 1 ;  /* 0x3ff000001612742b */ /* 0x001fe2000000080e */
[----:B------:R-:W-:-:S07]  /*0d40*/  @!P2 IMAD.MOV.U32 R24, RZ, RZ, RZ ;  /* 0x000000ffff18a224 */ /* 0x000fce00078e00ff */
[----:B------:R-:W-:-:S08]  /*0d50*/  DFMA R18, R18, R18, R18 ;  /* 0x000000121212722b */ /* 0x000fd00000000012 */
[----:B------:R-:W-:Y:S01]  /*0d60*/  DFMA R22, R22, R18, R22 ;  /* 0x000000121616722b */ /* 0x000fe20000000016 */
[----:B------:R-:W-:Y:S01]  /*0d70*/  SEL R19, R9, 0x63400000, !P1 ;  /* 0x6340000009137807 */ /* 0x000fe20004800000 */
[----:B------:R-:W-:-:S03]  /*0d80*/  IMAD.MOV.U32 R18, RZ, RZ, R10 ;  /* 0x000000ffff127224 */ /* 0x000fc600078e000a */
[----:B------:R-:W-:-:S03]  /*0d90*/  LOP3.LUT R19, R19, 0x800fffff, R11, 0xf8, !PT ;  /* 0x800fffff13137812 */ /* 0x000fc600078ef80b */
[----:B------:R-:W-:-:S03]  /*0da0*/  DFMA R20, R22, -R14, 1 ;  /* 0x3ff000001614742b */ /* 0x000fc6000000080e */
[----:B------:R-:W-:-:S05]  /*0db0*/  @!P2 DFMA R18, R18, 2, -R24 ;  /* 0x400000001212a82b */ /* 0x000fca0000000818 */
[----:B------:R-:W-:-:S08]  /*0dc0*/  DFMA R20, R22, R20, R22 ;  /* 0x000000141614722b */ /* 0x000fd00000000016 */
[----:B------:R-:W-:-:S08]  /*0dd0*/  DMUL R22, R20, R18 ;  /* 0x0000001214167228 */ /* 0x000fd00000000000 */
[----:B------:R-:W-:-:S08]  /*0de0*/  DFMA R24, R22, -R14, R18 ;  /* 0x8000000e1618722b */ /* 0x000fd00000000012 */
[----:B------:R-:W-:Y:S01]  /*0df0*/  DFMA R24, R20, R24, R22 ;  /* 0x000000181418722b */ /* 0x000fe20000000016 */
[----:B------:R-:W-:Y:S01]  /*0e00*/  IMAD.MOV.U32 R20, RZ, RZ, R8 ;  /* 0x000000ffff147224 */ /* 0x000fe200078e0008 */
[----:B------:R-:W-:Y:S01]  /*0e10*/  @!P2 LOP3.LUT R20, R19, 0x7ff00000, RZ, 0xc0, !PT ;  /* 0x7ff000001314a812 */ /* 0x000fe200078ec0ff */
[----:B------:R-:W-:-:S03]  /*0e20*/  VIADD R22, R27, 0xffffffff ;  /* 0xffffffff1b167836 */ /* 0x000fc60000000000 */
[----:B------:R-:W-:-:S04]  /*0e30*/  IADD3 R21, PT, PT, R20, -0x1, RZ ;  /* 0xffffffff14157810 */ /* 0x000fc80007ffe0ff */
[----:B------:R-:W-:-:S04]  /*0e40*/  ISETP.GT.U32.AND P0, PT, R21, 0x7feffffe, PT ;  /* 0x7feffffe1500780c */ /* 0x000fc80003f04070 */
[----:B------:R-:W-:-:S13]  /*0e50*/  ISETP.GT.U32.OR P0, PT, R22, 0x7feffffe, P0 ;  /* 0x7feffffe1600780c */ /* 0x000fda0000704470 */
[----:B------:R-:W-:Y:S05]  /*0e60*/  @P0 BRA `(.L_x_9) ;  /* 0x00000000006c0947 */ /* 0x000fea0003800000 */
[----:B------:R-:W-:Y:S02]  /*0e70*/  LOP3.LUT R11, R13, 0x7ff00000, RZ, 0xc0, !PT ;  /* 0x7ff000000d0b7812 */ /* 0x000fe400078ec0ff */
[----:B------:R-:W-:Y:S02]  /*0e80*/  MOV R20, RZ ;  /* 0x000000ff00147202 */ /* 0x000fe40000000f00 */
[CC--:B------:R-:W-:Y:S02]  /*0e90*/  VIADDMNMX R10, R8.reuse, -R11.reuse, 0xb9600000, !PT ;  /* 0xb9600000080a7446 */ /* 0x0c0fe4000780090b */
[----:B------:R-:W-:Y:S02]  /*0ea0*/  ISETP.GE.U32.AND P0, PT, R8, R11, PT ;  /* 0x0000000b0800720c */ /* 0x000fe40003f06070 */
[----:B------:R-:W-:Y:S02]  /*0eb0*/  VIMNMX R10, PT, PT, R10, 0x46a00000, PT ;  /* 0x46a000000a0a7848 */ /* 0x000fe40003fe0100 */
[----:B------:R-:W-:-:S05]  /*0ec0*/  SEL R9, R9, 0x63400000, !P0 ;  /* 0x6340000009097807 */ /* 0x000fca0004000000 */
[----:B------:R-:W-:-:S04]  /*0ed0*/  IMAD.IADD R10, R10, 0x1, -R9 ;  /* 0x000000010a0a7824 */ /* 0x000fc800078e0a09 */
[----:B------:R-:W-:-:S06]  /*0ee0*/  VIADD R21, R10, 0x7fe00000 ;  /* 0x7fe000000a157836 */ /* 0x000fcc0000000000 */
[----:B------:R-:W-:-:S10]  /*0ef0*/  DMUL R8, R24, R20 ;  /* 0x0000001418087228 */ /* 0x000fd40000000000 */
[----:B------:R-:W-:-:S13]  /*0f00*/  FSETP.GTU.AND P0, PT, |R9|, 1.469367938527859385e-39, PT ;  /* 0x001000000900780b */ /* 0x000fda0003f0c200 */
[----:B------:R-:W-:Y:S05]  /*0f10*/  @P0 BRA `(.L_x_10) ;  /* 0x0000000000940947 */ /* 0x000fea0003800000 */
[----:B------:R-:W-:Y:S01]  /*0f20*/  DFMA R14, R24, -R14, R18 ;  /* 0x8000000e180e722b */ /* 0x000fe20000000012 */
[----:B------:R-:W-:-:S09]  /*0f30*/  IMAD.MOV.U32 R20, RZ, RZ, RZ ;  /* 0x000000ffff147224 */ /* 0x000fd200078e00ff */
[C---:B------:R-:W-:Y:S02]  /*0f40*/  FSETP.NEU.AND P0, PT, R15.reuse, RZ, PT ;  /* 0x000000ff0f00720b */ /* 0x040fe40003f0d000 */
[----:B------:R-:W-:-:S04]  /*0f50*/  LOP3.LUT R11, R15, 0x80000000, R13, 0x48, !PT ;  /* 0x800000000f0b7812 */ /* 0x000fc800078e480d */
[----:B------:R-:W-:-:S07]  /*0f60*/  LOP3.LUT R21, R11, R21, RZ, 0xfc, !PT ;  /* 0x000000150b157212 */ /* 0x000fce00078efcff */
[----:B------:R-:W-:Y:S05]  /*0f70*/  @!P0 BRA `(.L_x_10) ;  /* 0x00000000007c8947 */ /* 0x000fea0003800000 */
[----:B------:R-:W-:Y:S01]  /*0f80*/  IMAD.MOV R13, RZ, RZ, -R10 ;  /* 0x000000ffff0d7224 */ /* 0x000fe200078e0a0a */
[----:B------:R-:W-:Y:S01]  /*0f90*/  DMUL.RP R20, R24, R20 ;  /* 0x0000001418147228 */ /* 0x000fe20000008000 */
[----:B------:R-:W-:-:S06]  /*0fa0*/  IMAD.MOV.U32 R12, RZ, RZ, RZ ;  /* 0x000000ffff0c7224 */ /* 0x000fcc00078e00ff */
[----:B------:R-:W-:-:S03]  /*0fb0*/  DFMA R12, R8, -R12, R24 ;  /* 0x8000000c080c722b */ /* 0x000fc60000000018 */
[----:B------:R-:W-:-:S03]  /*0fc0*/  LOP3.LUT R11, R21, R11, RZ, 0x3c, !PT ;  /* 0x0000000b150b7212 */ /* 0x000fc600078e3cff */
[----:B------:R-:W-:-:S04]  /*0fd0*/  IADD3 R12, PT, PT, -R10, -0x43300000, RZ ;  /* 0xbcd000000a0c7810 */ /* 0x000fc80007ffe1ff */
[----:B------:R-:W-:-:S04]  /*0fe0*/  FSETP.NEU.AND P0, PT, |R13|, R12, PT ;  /* 0x0000000c0d00720b */ /* 0x000fc80003f0d200 */
[----:B------:R-:W-:Y:S02]  /*0ff0*/  FSEL R8, R20, R8, !P0 ;  /* 0x0000000814087208 */ /* 0x000fe40004000000 */
[----:B------:R-:W-:Y:S01]  /*1000*/  FSEL R9, R11, R9, !P0 ;  /* 0x000000090b097208 */ /* 0x000fe20004000000 */
[----:B------:R-:W-:Y:S06]  /*1010*/  BRA `(.L_x_10) ;  /* 0x0000000000547947 */ /* 0x000fec0003800000 */
.L_x_9:
[----:B------:R-:W-:-:S14]  /*1020*/  DSETP.NAN.AND P0, PT, R10, R10, PT ;  /* 0x0000000a0a00722a */ /* 0x000fdc0003f08000 */
[----:B------:R-:W-:Y:S05]  /*1030*/  @P0 BRA `(.L_x_11) ;  /* 0x0000000000440947 */ /* 0x000fea0003800000 */
[----:B------:R-:W-:-:S14]  /*1040*/  DSETP.NAN.AND P0, PT, R12, R12, PT ;  /* 0x0000000c0c00722a */ /* 0x000fdc0003f08000 */
[----:B------:R-:W-:Y:S05]  /*1050*/  @P0 BRA `(.L_x_12) ;  /* 0x0000000000300947 */ /* 0x000fea0003800000 */
[----:B------:R-:W-:Y:S01]  /*1060*/  ISETP.NE.AND P0, PT, R20, R27, PT ;  /* 0x0000001b1400720c */ /* 0x000fe20003f05270 */
[----:B------:R-:W-:Y:S01]  /*1070*/  IMAD.MOV.U32 R9, RZ, RZ, -0x80000 ;  /* 0xfff80000ff097424 */ /* 0x000fe200078e00ff */
[----:B------:R-:W-:-:S11]  /*1080*/  MOV R8, 0x0 ;  /* 0x0000000000087802 */ /* 0x000fd60000000f00 */
[----:B------:R-:W-:Y:S05]  /*1090*/  @!P0 BRA `(.L_x_10) ;  /* 0x0000000000348947 */ /* 0x000fea0003800000 */
[----:B------:R-:W-:Y:S02]  /*10a0*/  ISETP.NE.AND P0, PT, R20, 0x7ff00000, PT ;  /* 0x7ff000001400780c */ /* 0x000fe40003f05270 */
[----:B------:R-:W-:Y:S02]  /*10b0*/  LOP3.LUT R9, R11, 0x80000000, R13, 0x48, !PT ;  /* 0x800000000b097812 */ /* 0x000fe400078e480d */
[----:B------:R-:W-:-:S13]  /*10c0*/  ISETP.EQ.OR P0, PT, R27, RZ, !P0 ;  /* 0x000000ff1b00720c */ /* 0x000fda0004702670 */
[----:B------:R-:W-:Y:S01]  /*10d0*/  @P0 LOP3.LUT R10, R9, 0x7ff00000, RZ, 0xfc, !PT ;  /* 0x7ff00000090a0812 */ /* 0x000fe200078efcff */
[----:B------:R-:W-:Y:S02]  /*10e0*/  @!P0 IMAD.MOV.U32 R8, RZ, RZ, RZ ;  /* 0x000000ffff088224 */ /* 0x000fe400078e00ff */
[----:B------:R-:W-:Y:S01]  /*10f0*/  @P0 IMAD.MOV.U32 R8, RZ, RZ, RZ ;  /* 0x000000ffff080224 */ /* 0x000fe200078e00ff */
[----:B------:R-:W-:Y:S01]  /*1100*/  @P0 MOV R9, R10 ;  /* 0x0000000a00090202 */ /* 0x000fe20000000f00 */
[----:B------:R-:W-:Y:S06]  /*1110*/  BRA `(.L_x_10) ;  /* 0x0000000000147947 */ /* 0x000fec0003800000 */
.L_x_12:
[----:B------:R-:W-:Y:S01]  /*1120*/  LOP3.LUT R9, R13, 0x80000, RZ, 0xfc, !PT ;  /* 0x000800000d097812 */ /* 0x000fe200078efcff */
[----:B------:R-:W-:Y:S01]  /*1130*/  IMAD.MOV.U32 R8, RZ, RZ, R12 ;  /* 0x000000ffff087224 */ /* 0x000fe200078e000c */
[----:B------:R-:W-:Y:S06]  /*1140*/  BRA `(.L_x_10) ;  /* 0x0000000000087947 */ /* 0x000fec0003800000 */
.L_x_11:
[----:B------:R-:W-:Y:S01]  /*1150*/  LOP3.LUT R9, R11, 0x80000, RZ, 0xfc, !PT ;  /* 0x000800000b097812 */ /* 0x000fe200078efcff */
[----:B------:R-:W-:-:S07]  /*1160*/  IMAD.MOV.U32 R8, RZ, RZ, R10 ;  /* 0x000000ffff087224 */ /* 0x000fce00078e000a */
.L_x_10:
[----:B------:R-:W-:Y:S05]  /*1170*/  BSYNC.RECONVERGENT B2 ;  /* 0x0000000000027941 */ /* 0x000fea0003800200 */
.L_x_8:
[----:B------:R-:W-:Y:S01]  /*1180*/  IMAD.MOV.U32 R18, RZ, RZ, R8 ;  /* 0x000000ffff127224 */ /* 0x000fe200078e0008 */
[----:B------:R-:W-:Y:S01]  /*1190*/  MOV R19, R9 ;  /* 0x0000000900137202 */ /* 0x000fe20000000f00 */
[----:B------:R-:W-:Y:S02]  /*11a0*/  IMAD.MOV.U32 R8, RZ, RZ, R0 ;  /* 0x000000ffff087224 */ /* 0x000fe400078e0000 */
[----:B------:R-:W-:-:S04]  /*11b0*/  IMAD.MOV.U32 R9, RZ, RZ, 0x0 ;  /* 0x00000000ff097424 */ /* 0x000fc800078e00ff */
[----:B------:R-:W-:Y:S05]  /*11c0*/  RET.REL.NODEC R8 `(_Z13calc_average3PdPKdS1_S1_iiiiddddddPKi) ;  /* 0xffffffec088c7950 */ /* 0x000fea0003c3ffff */
.L_x_13:
[----:B------:R-:W-:-:S00]  /*11d0*/  BRA `(.L_x_13) ;  /* 0xfffffffc00fc7947 */ /* 0x000fc0000383ffff */
[----:B------:R-:W-:-:S00]  /*11e0*/  NOP ;  /* 0x0000000000007918 */ /* 0x000fc00000000000 */
        /* <DEDUP_REMOVED lines=9> */
.L_x_14:


//--------------------- .nv.shared.reserved.0     --------------------------
	.section	.nv.shared.reserved.0,"aw",@nobits
	.weak		__nv_reservedSMEM_offset_0_alias
	.size		__nv_reservedSMEM_offset_0_alias, 0, 64
	.other		__nv_reservedSMEM_offset_0_alias,@"STO_CUDA_RESERVED_SHARED STV_DEFAULT"
__nv_reservedSMEM_offset_0_alias:
	.zero		0
	.zero		64


//--------------------- .nv.constant0._Z13calc_average3PdPKdS1_S1_iiiiddddddPKi --------------------------
	.section	.nv.constant0._Z13calc_average3PdPKdS1_S1_iiiiddddddPKi,"a",@progbits
	.sectionflags	@""
	.align	4
.nv.constant0._Z13calc_average3PdPKdS1_S1_iiiiddddddPKi:
	.zero		1000


//--------------------- SYMBOLS --------------------------

	.type		.nv.reservedSmem.offset0,@object
	.size		.nv.reservedSmem.offset0,0x4
